//
// Generated by NVIDIA NVVM Compiler
//
// Compiler Build ID: CL-36424714
// Cuda compilation tools, release 13.0, V13.0.88
// Based on NVVM 20.0.0
//

.version 9.0
.target sm_100
.address_size 64

	// .globl	_Z23compute_next_generationPiS_i

.visible .entry _Z23compute_next_generationPiS_i(
	.param .u64 .ptr .align 1 _Z23compute_next_generationPiS_i_param_0,
	.param .u64 .ptr .align 1 _Z23compute_next_generationPiS_i_param_1,
	.param .u32 _Z23compute_next_generationPiS_i_param_2
)
{
	.reg .pred 	%p<31>;
	.reg .b32 	%r<67>;
	.reg .b64 	%rd<34>;

	ld.param.u64 	%rd5, [_Z23compute_next_generationPiS_i_param_0];
	ld.param.u64 	%rd6, [_Z23compute_next_generationPiS_i_param_1];
	ld.param.u32 	%r26, [_Z23compute_next_generationPiS_i_param_2];
	cvta.to.global.u64 	%rd1, %rd6;
	cvta.to.global.u64 	%rd2, %rd5;
	mov.u32 	%r27, %ctaid.x;
	mov.u32 	%r28, %ntid.x;
	mov.u32 	%r29, %tid.x;
	mad.lo.s32 	%r1, %r27, %r28, %r29;
	mov.u32 	%r30, %ctaid.y;
	mov.u32 	%r31, %ntid.y;
	mov.u32 	%r32, %tid.y;
	mad.lo.s32 	%r33, %r30, %r31, %r32;
	mul.lo.s32 	%r3, %r26, %r33;
	add.s32 	%r4, %r3, %r1;
	max.s32 	%r34, %r1, %r33;
	setp.ge.s32 	%p4, %r34, %r26;
	@%p4 bra 	$L__BB0_24;
	add.s32 	%r5, %r1, -1;
	setp.lt.s32 	%p5, %r1, 1;
	setp.eq.s32 	%p6, %r33, 0;
	mov.b32 	%r60, 0;
	or.pred  	%p7, %p5, %p6;
	@%p7 bra 	$L__BB0_3;
	sub.s32 	%r36, %r3, %r26;
	add.s32 	%r37, %r36, %r5;
	mul.wide.u32 	%rd7, %r37, 4;
	add.s64 	%rd8, %rd2, %rd7;
	ld.global.u32 	%r60, [%rd8];
$L__BB0_3:
	setp.lt.s32 	%p8, %r1, 1;
	cvt.s64.s32 	%rd3, %r1;
	cvt.s64.s32 	%rd9, %r3;
	add.s64 	%rd10, %rd9, %rd3;
	shl.b64 	%rd11, %rd10, 2;
	add.s64 	%rd4, %rd2, %rd11;
	@%p8 bra 	$L__BB0_5;
	ld.global.u32 	%r38, [%rd4+-4];
	add.s32 	%r60, %r38, %r60;
$L__BB0_5:
	setp.lt.s32 	%p9, %r1, 1;
	add.s32 	%r10, %r33, 1;
	setp.lt.u32 	%p1, %r10, %r26;
	not.pred 	%p11, %p1;
	or.pred  	%p12, %p9, %p11;
	@%p12 bra 	$L__BB0_7;
	add.s32 	%r39, %r3, %r26;
	add.s32 	%r40, %r39, %r5;
	mul.wide.u32 	%rd12, %r40, 4;
	add.s64 	%rd13, %rd2, %rd12;
	ld.global.u32 	%r41, [%rd13];
	add.s32 	%r60, %r41, %r60;
$L__BB0_7:
	setp.lt.s32 	%p13, %r1, 0;
	add.s32 	%r13, %r33, -1;
	setp.ge.u32 	%p14, %r13, %r26;
	or.pred  	%p15, %p13, %p14;
	@%p15 bra 	$L__BB0_9;
	sub.s32 	%r42, %r3, %r26;
	add.s32 	%r43, %r42, %r1;
	mul.wide.u32 	%rd14, %r43, 4;
	add.s64 	%rd15, %rd2, %rd14;
	ld.global.u32 	%r44, [%rd15];
	add.s32 	%r60, %r44, %r60;
$L__BB0_9:
	setp.lt.s32 	%p16, %r1, 0;
	setp.ge.u32 	%p17, %r10, %r26;
	or.pred  	%p18, %p16, %p17;
	@%p18 bra 	$L__BB0_11;
	add.s32 	%r45, %r4, %r26;
	mul.wide.u32 	%rd16, %r45, 4;
	add.s64 	%rd17, %rd2, %rd16;
	ld.global.u32 	%r46, [%rd17];
	add.s32 	%r60, %r46, %r60;
$L__BB0_11:
	setp.ge.u32 	%p19, %r13, %r26;
	add.s32 	%r18, %r1, 1;
	setp.gt.s32 	%p20, %r1, -2;
	setp.lt.s32 	%p21, %r18, %r26;
	and.pred  	%p2, %p20, %p21;
	not.pred 	%p22, %p2;
	or.pred  	%p23, %p22, %p19;
	@%p23 bra 	$L__BB0_13;
	sub.s32 	%r47, %r3, %r26;
	add.s32 	%r48, %r47, %r18;
	mul.wide.u32 	%rd18, %r48, 4;
	add.s64 	%rd19, %rd2, %rd18;
	ld.global.u32 	%r49, [%rd19];
	add.s32 	%r60, %r49, %r60;
$L__BB0_13:
	mov.pred 	%p30, 0;
	@%p22 bra 	$L__BB0_15;
	ld.global.u32 	%r50, [%rd4+4];
	add.s32 	%r60, %r50, %r60;
	mov.pred 	%p30, %p1;
$L__BB0_15:
	not.pred 	%p26, %p30;
	@%p26 bra 	$L__BB0_17;
	add.s32 	%r51, %r3, %r26;
	cvt.s64.s32 	%rd20, %r51;
	add.s64 	%rd21, %rd20, %rd3;
	shl.b64 	%rd22, %rd21, 2;
	add.s64 	%rd23, %rd2, %rd22;
	ld.global.u32 	%r52, [%rd23+4];
	add.s32 	%r60, %r52, %r60;
$L__BB0_17:
	mul.wide.s32 	%rd24, %r4, 4;
	add.s64 	%rd25, %rd2, %rd24;
	ld.global.u32 	%r53, [%rd25];
	setp.ne.s32 	%p27, %r53, 1;
	@%p27 bra 	$L__BB0_21;
	add.s32 	%r56, %r60, -4;
	setp.gt.u32 	%p29, %r56, -3;
	@%p29 bra 	$L__BB0_20;
	add.s64 	%rd33, %rd1, %rd24;
	mov.b32 	%r58, 0;
	st.global.u32 	[%rd33], %r58;
	bra.uni 	$L__BB0_24;
$L__BB0_20:
	add.s64 	%rd31, %rd1, %rd24;
	mov.b32 	%r57, 1;
	st.global.u32 	[%rd31], %r57;
	bra.uni 	$L__BB0_24;
$L__BB0_21:
	setp.ne.s32 	%p28, %r60, 3;
	@%p28 bra 	$L__BB0_23;
	add.s64 	%rd29, %rd1, %rd24;
	mov.b32 	%r55, 1;
	st.global.u32 	[%rd29], %r55;
	bra.uni 	$L__BB0_24;
$L__BB0_23:
	add.s64 	%rd27, %rd1, %rd24;
	mov.b32 	%r54, 0;
	st.global.u32 	[%rd27], %r54;
$L__BB0_24:
	ret;

}
	// .globl	_Z13update_countsPiS_S_S_i
.visible .entry _Z13update_countsPiS_S_S_i(
	.param .u64 .ptr .align 1 _Z13update_countsPiS_S_S_i_param_0,
	.param .u64 .ptr .align 1 _Z13update_countsPiS_S_S_i_param_1,
	.param .u64 .ptr .align 1 _Z13update_countsPiS_S_S_i_param_2,
	.param .u64 .ptr .align 1 _Z13update_countsPiS_S_S_i_param_3,
	.param .u32 _Z13update_countsPiS_S_S_i_param_4
)
{
	.reg .pred 	%p<4>;
	.reg .b32 	%r<21>;
	.reg .b64 	%rd<16>;

	ld.param.u64 	%rd3, [_Z13update_countsPiS_S_S_i_param_0];
	ld.param.u64 	%rd4, [_Z13update_countsPiS_S_S_i_param_1];
	ld.param.u64 	%rd5, [_Z13update_countsPiS_S_S_i_param_2];
	ld.param.u64 	%rd6, [_Z13update_countsPiS_S_S_i_param_3];
	ld.param.u32 	%r2, [_Z13update_countsPiS_S_S_i_param_4];
	mov.u32 	%r4, %ctaid.x;
	mov.u32 	%r5, %ntid.x;
	mov.u32 	%r6, %tid.x;
	mad.lo.s32 	%r7, %r4, %r5, %r6;
	mov.u32 	%r8, %ctaid.y;
	mov.u32 	%r9, %ntid.y;
	mov.u32 	%r10, %tid.y;
	mad.lo.s32 	%r11, %r8, %r9, %r10;
	mad.lo.s32 	%r1, %r2, %r11, %r7;
	max.s32 	%r13, %r7, %r11;
	setp.ge.s32 	%p1, %r13, %r2;
	@%p1 bra 	$L__BB1_5;
	cvta.to.global.u64 	%rd7, %rd3;
	cvta.to.global.u64 	%rd8, %rd4;
	mul.wide.s32 	%rd9, %r1, 4;
	add.s64 	%rd1, %rd8, %rd9;
	ld.global.u32 	%r14, [%rd1];
	setp.ne.s32 	%p2, %r14, 1;
	add.s64 	%rd2, %rd7, %rd9;
	@%p2 bra 	$L__BB1_4;
	cvta.to.global.u64 	%rd10, %rd5;
	add.s64 	%rd12, %rd10, %rd9;
	ld.global.u32 	%r15, [%rd12];
	add.s32 	%r16, %r15, 1;
	st.global.u32 	[%rd12], %r16;
	ld.global.u32 	%r17, [%rd2];
	setp.ne.s32 	%p3, %r17, 1;
	@%p3 bra 	$L__BB1_4;
	cvta.to.global.u64 	%rd13, %rd6;
	add.s64 	%rd15, %rd13, %rd9;
	ld.global.u32 	%r18, [%rd15];
	add.s32 	%r19, %r18, 1;
	st.global.u32 	[%rd15], %r19;
$L__BB1_4:
	ld.global.u32 	%r20, [%rd1];
	st.global.u32 	[%rd2], %r20;
$L__BB1_5:
	ret;

}


// ===== COMPILED SASS (sm_100) =====

	.target	sm_100

	.elftype	@"ET_EXEC"


//--------------------- .note.nv.tkinfo           --------------------------
	.section	.note.nv.tkinfo,"",@"SHT_NOTE"
	.sectionflags	@"SHF_NOTE_NV_TKINFO"
	.tkinfo
        /*0018*/ 	.word	0x00000002
        /*0030*/ 	.string	""
        /*0030*/ 	.string	"ptxas"
        /*0030*/ 	.string	"Cuda compilation tools, release 13.0, V13.0.88"
        /*0030*/ 	.string	"Build cuda_13.0.r13.0/compiler.36424714_0"
        /*0030*/ 	.string	"-arch sm_100 -m 64 "



//--------------------- .note.nv.cuinfo           --------------------------
	.section	.note.nv.cuinfo,"",@"SHT_NOTE"
	.sectionflags	@"SHF_NOTE_NV_CUINFO"
        /*0018*/ 	.short	0x0002
        /*001a*/ 	.short	0x0064
        /*001c*/ 	.short	0x0082
	.zero		2


//--------------------- .nv.info                  --------------------------
	.section	.nv.info,"",@"SHT_CUDA_INFO"
	.align	4


	//----- nvinfo : EIATTR_REGCOUNT
	.align		4
        /*0000*/ 	.byte	0x04, 0x2f
        /*0002*/ 	.short	(.L_1 - .L_0)
	.align		4
.L_0:
        /*0004*/ 	.word	index@(_Z23compute_next_generationPiS_i)
        /*0008*/ 	.word	0x00000018


	//----- nvinfo : EIATTR_FRAME_SIZE
	.align		4
.L_1:
        /*000c*/ 	.byte	0x04, 0x11
        /*000e*/ 	.short	(.L_3 - .L_2)
	.align		4
.L_2:
        /*0010*/ 	.word	index@(_Z23compute_next_generationPiS_i)
        /*0014*/ 	.word	0x00000000


	//----- nvinfo : EIATTR_REGCOUNT
	.align		4
.L_3:
        /*0018*/ 	.byte	0x04, 0x2f
        /*001a*/ 	.short	(.L_5 - .L_4)
	.align		4
.L_4:
        /*001c*/ 	.word	index@(_Z13update_countsPiS_S_S_i)
        /*0020*/ 	.word	0x00000010


	//----- nvinfo : EIATTR_FRAME_SIZE
	.align		4
.L_5:
        /*0024*/ 	.byte	0x04, 0x11
        /*0026*/ 	.short	(.L_7 - .L_6)
	.align		4
.L_6:
        /*0028*/ 	.word	index@(_Z13update_countsPiS_S_S_i)
        /*002c*/ 	.word	0x00000000


	//----- nvinfo : EIATTR_MIN_STACK_SIZE
	.align		4
.L_7:
        /*0030*/ 	.byte	0x04, 0x12
        /*0032*/ 	.short	(.L_9 - .L_8)
	.align		4
.L_8:
        /*0034*/ 	.word	index@(_Z13update_countsPiS_S_S_i)
        /*0038*/ 	.word	0x00000000


	//----- nvinfo : EIATTR_MIN_STACK_SIZE
	.align		4
.L_9:
        /*003c*/ 	.byte	0x04, 0x12
        /*003e*/ 	.short	(.L_11 - .L_10)
	.align		4
.L_10:
        /*0040*/ 	.word	index@(_Z23compute_next_generationPiS_i)
        /*0044*/ 	.word	0x00000000
.L_11:


//--------------------- .nv.compat                --------------------------
	.section	.nv.compat,"",@"SHT_CUDA_COMPAT_INFO"
	.align	4
        /*0000*/ 	.byte	0x02, 0x09, 0x00, 0x00, 0x02, 0x02, 0x01, 0x00, 0x02, 0x05, 0x05, 0x00, 0x03, 0x07, 0x01, 0x01
        /*0010*/ 	.byte	0x02, 0x03, 0x00, 0x00, 0x02, 0x06, 0x01, 0x00, 0x04, 0x0b, 0x08, 0x00, 0x09, 0x00, 0x00, 0x00
        /*0020*/ 	.byte	0x00, 0x00, 0x00, 0x00


//--------------------- .nv.info._Z13update_countsPiS_S_S_i --------------------------
	.section	.nv.info._Z13update_countsPiS_S_S_i,"",@"SHT_CUDA_INFO"
	.sectionflags	@""
	.align	4


	//----- nvinfo : EIATTR_CUDA_API_VERSION
	.align		4
        /*0000*/ 	.byte	0x04, 0x37
        /*0002*/ 	.short	(.L_13 - .L_12)
.L_12:
        /*0004*/ 	.word	0x00000082


	//----- nvinfo : EIATTR_KPARAM_INFO
	.align		4
.L_13:
        /*0008*/ 	.byte	0x04, 0x17
        /*000a*/ 	.short	(.L_15 - .L_14)
.L_14:
        /*000c*/ 	.word	0x00000000
        /*0010*/ 	.short	0x0004
        /*0012*/ 	.short	0x0020
        /*0014*/ 	.byte	0x00, 0xf0, 0x11, 0x00


	//----- nvinfo : EIATTR_KPARAM_INFO
	.align		4
.L_15:
        /*0018*/ 	.byte	0x04, 0x17
        /*001a*/ 	.short	(.L_17 - .L_16)
.L_16:
        /*001c*/ 	.word	0x00000000
        /*0020*/ 	.short	0x0003
        /*0022*/ 	.short	0x0018
        /*0024*/ 	.byte	0x00, 0xf5, 0x21, 0x00


	//----- nvinfo : EIATTR_KPARAM_INFO
	.align		4
.L_17:
        /*0028*/ 	.byte	0x04, 0x17
        /*002a*/ 	.short	(.L_19 - .L_18)
.L_18:
        /*002c*/ 	.word	0x00000000
        /*0030*/ 	.short	0x0002
        /*0032*/ 	.short	0x0010
        /*0034*/ 	.byte	0x00, 0xf5, 0x21, 0x00


	//----- nvinfo : EIATTR_KPARAM_INFO
	.align		4
.L_19:
        /*0038*/ 	.byte	0x04, 0x17
        /*003a*/ 	.short	(.L_21 - .L_20)
.L_20:
        /*003c*/ 	.word	0x00000000
        /*0040*/ 	.short	0x0001
        /*0042*/ 	.short	0x0008
        /*0044*/ 	.byte	0x00, 0xf5, 0x21, 0x00


	//----- nvinfo : EIATTR_KPARAM_INFO
	.align		4
.L_21:
        /*0048*/ 	.byte	0x04, 0x17
        /*004a*/ 	.short	(.L_23 - .L_22)
.L_22:
        /*004c*/ 	.word	0x00000000
        /*0050*/ 	.short	0x0000
        /*0052*/ 	.short	0x0000
        /*0054*/ 	.byte	0x00, 0xf5, 0x21, 0x00


	//----- nvinfo : EIATTR_SPARSE_MMA_MASK
	.align		4
.L_23:
        /*0058*/ 	.byte	0x03, 0x50
        /*005a*/ 	.short	0x0000


	//----- nvinfo : EIATTR_MAXREG_COUNT
	.align		4
        /*005c*/ 	.byte	0x03, 0x1b
        /*005e*/ 	.short	0x00ff


	//----- nvinfo : EIATTR_MERCURY_ISA_VERSION
	.align		4
        /*0060*/ 	.byte	0x03, 0x5f
        /*0062*/ 	.short	0x0101


	//----- nvinfo : EIATTR_VRC_CTA_INIT_COUNT
	.align		4
        /*0064*/ 	.byte	0x02, 0x4a
	.zero		1
	.zero		1


	//----- nvinfo : EIATTR_EXIT_INSTR_OFFSETS
	.align		4
        /*0068*/ 	.byte	0x04, 0x1c
        /*006a*/ 	.short	(.L_25 - .L_24)


	//   ....[0]....
.L_24:
        /*006c*/ 	.word	0x000000d0


	//   ....[1]....
        /*0070*/ 	.word	0x00000260


	//----- nvinfo : EIATTR_CRS_STACK_SIZE
	.align		4
.L_25:
        /*0074*/ 	.byte	0x04, 0x1e
        /*0076*/ 	.short	(.L_27 - .L_26)
.L_26:
        /*0078*/ 	.word	0x00000000


	//----- nvinfo : EIATTR_CBANK_PARAM_SIZE
	.align		4
.L_27:
        /*007c*/ 	.byte	0x03, 0x19
        /*007e*/ 	.short	0x0024


	//----- nvinfo : EIATTR_PARAM_CBANK
	.align		4
        /*0080*/ 	.byte	0x04, 0x0a
        /*0082*/ 	.short	(.L_29 - .L_28)
	.align		4
.L_28:
        /*0084*/ 	.word	index@(.nv.constant0._Z13update_countsPiS_S_S_i)
        /*0088*/ 	.short	0x0380
        /*008a*/ 	.short	0x0024


	//----- nvinfo : EIATTR_SW_WAR
	.align		4
.L_29:
        /*008c*/ 	.byte	0x04, 0x36
        /*008e*/ 	.short	(.L_31 - .L_30)
.L_30:
        /*0090*/ 	.word	0x00000008
.L_31:


//--------------------- .nv.info._Z23compute_next_generationPiS_i --------------------------
	.section	.nv.info._Z23compute_next_generationPiS_i,"",@"SHT_CUDA_INFO"
	.sectionflags	@""
	.align	4


	//----- nvinfo : EIATTR_CUDA_API_VERSION
	.align		4
        /*0000*/ 	.byte	0x04, 0x37
        /*0002*/ 	.short	(.L_33 - .L_32)
.L_32:
        /*0004*/ 	.word	0x00000082


	//----- nvinfo : EIATTR_KPARAM_INFO
	.align		4
.L_33:
        /*0008*/ 	.byte	0x04, 0x17
        /*000a*/ 	.short	(.L_35 - .L_34)
.L_34:
        /*000c*/ 	.word	0x00000000
        /*0010*/ 	.short	0x0002
        /*0012*/ 	.short	0x0010
        /*0014*/ 	.byte	0x00, 0xf0, 0x11, 0x00


	//----- nvinfo : EIATTR_KPARAM_INFO
	.align		4
.L_35:
        /*0018*/ 	.byte	0x04, 0x17
        /*001a*/ 	.short	(.L_37 - .L_36)
.L_36:
        /*001c*/ 	.word	0x00000000
        /*0020*/ 	.short	0x0001
        /*0022*/ 	.short	0x0008
        /*0024*/ 	.byte	0x00, 0xf5, 0x21, 0x00


	//----- nvinfo : EIATTR_KPARAM_INFO
	.align		4
.L_37:
        /*0028*/ 	.byte	0x04, 0x17
        /*002a*/ 	.short	(.L_39 - .L_38)
.L_38:
        /*002c*/ 	.word	0x00000000
        /*0030*/ 	.short	0x0000
        /*0032*/ 	.short	0x0000
        /*0034*/ 	.byte	0x00, 0xf5, 0x21, 0x00


	//----- nvinfo : EIATTR_SPARSE_MMA_MASK
	.align		4
.L_39:
        /*0038*/ 	.byte	0x03, 0x50
        /*003a*/ 	.short	0x0000


	//----- nvinfo : EIATTR_MAXREG_COUNT
	.align		4
        /*003c*/ 	.byte	0x03, 0x1b
        /*003e*/ 	.short	0x00ff


	//----- nvinfo : EIATTR_MERCURY_ISA_VERSION
	.align		4
        /*0040*/ 	.byte	0x03, 0x5f
        /*0042*/ 	.short	0x0101


	//----- nvinfo : EIATTR_VRC_CTA_INIT_COUNT
	.align		4
        /*0044*/ 	.byte	0x02, 0x4a
	.zero		1
	.zero		1


	//----- nvinfo : EIATTR_EXIT_INSTR_OFFSETS
	.align		4
        /*0048*/ 	.byte	0x04, 0x1c
        /*004a*/ 	.short	(.L_41 - .L_40)


	//   ....[0]....
.L_40:
        /*004c*/ 	.word	0x000000c0


	//   ....[1]....
        /*0050*/ 	.word	0x00000510


	//   ....[2]....
        /*0054*/ 	.word	0x00000560


	//   ....[3]....
        /*0058*/ 	.word	0x000005c0


	//   ....[4]....
        /*005c*/ 	.word	0x00000600


	//----- nvinfo : EIATTR_CRS_STACK_SIZE
	.align		4
.L_41:
        /*0060*/ 	.byte	0x04, 0x1e
        /*0062*/ 	.short	(.L_43 - .L_42)
.L_42:
        /*0064*/ 	.word	0x00000000


	//----- nvinfo : EIATTR_CBANK_PARAM_SIZE
	.align		4
.L_43:
        /*0068*/ 	.byte	0x03, 0x19
        /*006a*/ 	.short	0x0014


	//----- nvinfo : EIATTR_PARAM_CBANK
	.align		4
        /*006c*/ 	.byte	0x04, 0x0a
        /*006e*/ 	.short	(.L_45 - .L_44)
	.align		4
.L_44:
        /*0070*/ 	.word	index@(.nv.constant0._Z23compute_next_generationPiS_i)
        /*0074*/ 	.short	0x0380
        /*0076*/ 	.short	0x0014


	//----- nvinfo : EIATTR_SW_WAR
	.align		4
.L_45:
        /*0078*/ 	.byte	0x04, 0x36
        /*007a*/ 	.short	(.L_47 - .L_46)
.L_46:
        /*007c*/ 	.word	0x00000008
.L_47:


//--------------------- .nv.callgraph             --------------------------
	.section	.nv.callgraph,"",@"SHT_CUDA_CALLGRAPH"
	.align	4
	.sectionentsize	8
	.align		4
        /*0000*/ 	.word	0x00000000
	.align		4
        /*0004*/ 	.word	0xffffffff
	.align		4
        /*0008*/ 	.word	0x00000000
	.align		4
        /*000c*/ 	.word	0xfffffffe
	.align		4
        /*0010*/ 	.word	0x00000000
	.align		4
        /*0014*/ 	.word	0xfffffffd
	.align		4
        /*0018*/ 	.word	0x00000000
	.align		4
        /*001c*/ 	.word	0xfffffffc


//--------------------- .text._Z13update_countsPiS_S_S_i --------------------------
	.section	.text._Z13update_countsPiS_S_S_i,"ax",@progbits
	.align	128
        .global         _Z13update_countsPiS_S_S_i
        .type           _Z13update_countsPiS_S_S_i,@function
        .size           _Z13update_countsPiS_S_S_i,(.L_x_5 - _Z13update_countsPiS_S_S_i)
        .other          _Z13update_countsPiS_S_S_i,@"STO_CUDA_ENTRY STV_DEFAULT"
_Z13update_countsPiS_S_S_i:
.text._Z13update_countsPiS_S_S_i:
[----:B------:R-:W-:Y:S01]  /*0000*/  LDC R1, c[0x0][0x37c] ;  /* 0x0000df00ff017b82 */ /* 0x000fe20000000800 */
[----:B------:R-:W0:Y:S07]  /*0010*/  S2R R3, SR_TID.X ;  /* 0x0000000000037919 */ /* 0x000e2e0000002100 */
[----:B------:R-:W0:Y:S01]  /*0020*/  S2UR UR4, SR_CTAID.X ;  /* 0x00000000000479c3 */ /* 0x000e220000002500 */
[----:B------:R-:W1:Y:S01]  /*0030*/  LDCU UR6, c[0x0][0x3a0] ;  /* 0x00007400ff0677ac */ /* 0x000e620008000800 */
[----:B------:R-:W2:Y:S06]  /*0040*/  S2R R5, SR_TID.Y ;  /* 0x0000000000057919 */ /* 0x000eac0000002200 */
[----:B------:R-:W0:Y:S08]  /*0050*/  LDC R0, c[0x0][0x360] ;  /* 0x0000d800ff007b82 */ /* 0x000e300000000800 */
[----:B------:R-:W2:Y:S08]  /*0060*/  S2UR UR5, SR_CTAID.Y ;  /* 0x00000000000579c3 */ /* 0x000eb00000002600 */
[----:B------:R-:W2:Y:S01]  /*0070*/  LDC R2, c[0x0][0x364] ;  /* 0x0000d900ff027b82 */ /* 0x000ea20000000800 */
[----:B0-----:R-:W-:-:S02]  /*0080*/  IMAD R0, R0, UR4, R3 ;  /* 0x0000000400007c24 */ /* 0x001fc4000f8e0203 */
[----:B--2---:R-:W-:-:S04]  /*0090*/  IMAD R3, R2, UR5, R5 ;  /* 0x0000000502037c24 */ /* 0x004fc8000f8e0205 */
[----:B-1----:R-:W-:Y:S01]  /*00a0*/  IMAD R11, R3, UR6, R0 ;  /* 0x00000006030b7c24 */ /* 0x002fe2000f8e0200 */
[----:B------:R-:W-:-:S04]  /*00b0*/  VIMNMX R2, PT, PT, R0, R3, !PT ;  /* 0x0000000300027248 */ /* 0x000fc80007fe0100 */
[----:B------:R-:W-:-:S13]  /*00c0*/  ISETP.GE.AND P0, PT, R2, UR6, PT ;  /* 0x0000000602007c0c */ /* 0x000fda000bf06270 */
[----:B------:R-:W-:Y:S05]  /*00d0*/  @P0 EXIT ;  /* 0x000000000000094d */ /* 0x000fea0003800000 */
[----:B------:R-:W0:Y:S01]  /*00e0*/  LDC.64 R2, c[0x0][0x388] ;  /* 0x0000e200ff027b82 */ /* 0x000e220000000a00 */
[----:B------:R-:W1:Y:S07]  /*00f0*/  LDCU.64 UR4, c[0x0][0x358] ;  /* 0x00006b00ff0477ac */ /* 0x000e6e0008000a00 */
[----:B------:R-:W2:Y:S01]  /*0100*/  LDC.64 R4, c[0x0][0x380] ;  /* 0x0000e000ff047b82 */ /* 0x000ea20000000a00 */
[----:B0-----:R-:W-:-:S05]  /*0110*/  IMAD.WIDE R2, R11, 0x4, R2 ;  /* 0x000000040b027825 */ /* 0x001fca00078e0202 */
[----:B-1----:R-:W3:Y:S01]  /*0120*/  LDG.E R0, desc[UR4][R2.64] ;  /* 0x0000000402007981 */ /* 0x002ee2000c1e1900 */
[----:B------:R-:W-:Y:S01]  /*0130*/  BSSY.RECONVERGENT B0, `(.L_x_0) ;  /* 0x0000010000007945 */ /* 0x000fe20003800200 */
[----:B--2---:R-:W-:Y:S01]  /*0140*/  IMAD.WIDE R4, R11, 0x4, R4 ;  /* 0x000000040b047825 */ /* 0x004fe200078e0204 */
[----:B---3--:R-:W-:-:S13]  /*0150*/  ISETP.NE.AND P0, PT, R0, 0x1, PT ;  /* 0x000000010000780c */ /* 0x008fda0003f05270 */
[----:B------:R-:W-:Y:S05]  /*0160*/  @P0 BRA `(.L_x_1) ;  /* 0x0000000000300947 */ /* 0x000fea0003800000 */
[----:B------:R-:W0:Y:S02]  /*0170*/  LDC.64 R6, c[0x0][0x390] ;  /* 0x0000e400ff067b82 */ /* 0x000e240000000a00 */
[----:B0-----:R-:W-:-:S05]  /*0180*/  IMAD.WIDE R6, R11, 0x4, R6 ;  /* 0x000000040b067825 */ /* 0x001fca00078e0206 */
[----:B------:R-:W2:Y:S02]  /*0190*/  LDG.E R0, desc[UR4][R6.64] ;  /* 0x0000000406007981 */ /* 0x000ea4000c1e1900 */
[----:B--2---:R-:W-:-:S05]  /*01a0*/  IADD3 R13, PT, PT, R0, 0x1, RZ ;  /* 0x00000001000d7810 */ /* 0x004fca0007ffe0ff */
[----:B------:R0:W-:Y:S04]  /*01b0*/  STG.E desc[UR4][R6.64], R13 ;  /* 0x0000000d06007986 */ /* 0x0001e8000c101904 */
[----:B------:R-:W2:Y:S02]  /*01c0*/  LDG.E R0, desc[UR4][R4.64] ;  /* 0x0000000404007981 */ /* 0x000ea4000c1e1900 */
[----:B--2---:R-:W-:-:S13]  /*01d0*/  ISETP.NE.AND P0, PT, R0, 0x1, PT ;  /* 0x000000010000780c */ /* 0x004fda0003f05270 */
[----:B------:R-:W1:Y:S02]  /*01e0*/  @!P0 LDC.64 R8, c[0x0][0x398] ;  /* 0x0000e600ff088b82 */ /* 0x000e640000000a00 */
[----:B-1----:R-:W-:-:S05]  /*01f0*/  @!P0 IMAD.WIDE R8, R11, 0x4, R8 ;  /* 0x000000040b088825 */ /* 0x002fca00078e0208 */
[----:B------:R-:W2:Y:S02]  /*0200*/  @!P0 LDG.E R0, desc[UR4][R8.64] ;  /* 0x0000000408008981 */ /* 0x000ea4000c1e1900 */
[----:B--2---:R-:W-:-:S05]  /*0210*/  @!P0 IADD3 R11, PT, PT, R0, 0x1, RZ ;  /* 0x00000001000b8810 */ /* 0x004fca0007ffe0ff */
[----:B------:R0:W-:Y:S02]  /*0220*/  @!P0 STG.E desc[UR4][R8.64], R11 ;  /* 0x0000000b08008986 */ /* 0x0001e4000c101904 */
.L_x_1:
[----:B------:R-:W-:Y:S05]  /*0230*/  BSYNC.RECONVERGENT B0 ;  /* 0x0000000000007941 */ /* 0x000fea0003800200 */
.L_x_0:
[----:B------:R-:W2:Y:S04]  /*0240*/  LDG.E R3, desc[UR4][R2.64] ;  /* 0x0000000402037981 */ /* 0x000ea8000c1e1900 */
[----:B--2---:R-:W-:Y:S01]  /*0250*/  STG.E desc[UR4][R4.64], R3 ;  /* 0x0000000304007986 */ /* 0x004fe2000c101904 */
[----:B------:R-:W-:Y:S05]  /*0260*/  EXIT ;  /* 0x000000000000794d */ /* 0x000fea0003800000 */
.L_x_2:
[----:B------:R-:W-:-:S00]  /*0270*/  BRA `(.L_x_2) ;  /* 0xfffffffc00fc7947 */ /* 0x000fc0000383ffff */
[----:B------:R-:W-:-:S00]  /*0280*/  NOP ;  /* 0x0000000000007918 */ /* 0x000fc00000000000 */
[----:B------:R-:W-:-:S00]  /*0290*/  NOP ;  /* 0x0000000000007918 */ /* 0x000fc00000000000 */
[----:B------:R-:W-:-:S00]  /*02a0*/  NOP ;  /* 0x0000000000007918 */ /* 0x000fc00000000000 */
[----:B------:R-:W-:-:S00]  /*02b0*/  NOP ;  /* 0x0000000000007918 */ /* 0x000fc00000000000 */
[----:B------:R-:W-:-:S00]  /*02c0*/  NOP ;  /* 0x0000000000007918 */ /* 0x000fc00000000000 */
[----:B------:R-:W-:-:S00]  /*02d0*/  NOP ;  /* 0x0000000000007918 */ /* 0x000fc00000000000 */
[----:B------:R-:W-:-:S00]  /*02e0*/  NOP ;  /* 0x0000000000007918 */ /* 0x000fc00000000000 */
[----:B------:R-:W-:-:S00]  /*02f0*/  NOP ;  /* 0x0000000000007918 */ /* 0x000fc00000000000 */
.L_x_5:


//--------------------- .text._Z23compute_next_generationPiS_i --------------------------
	.section	.text._Z23compute_next_generationPiS_i,"ax",@progbits
	.align	128
        .global         _Z23compute_next_generationPiS_i
        .type           _Z23compute_next_generationPiS_i,@function
        .size           _Z23compute_next_generationPiS_i,(.L_x_6 - _Z23compute_next_generationPiS_i)
        .other          _Z23compute_next_generationPiS_i,@"STO_CUDA_ENTRY STV_DEFAULT"
_Z23compute_next_generationPiS_i:
.text._Z23compute_next_generationPiS_i:
        /* <DEDUP_REMOVED lines=9> */
[----:B--2---:R-:W-:-:S05]  /*0090*/  IMAD R0, R2, UR5, R3 ;  /* 0x0000000502007c24 */ /* 0x004fca000f8e0203 */
[----:B------:R-:W-:-:S04]  /*00a0*/  VIMNMX R2, PT, PT, R13, R0, !PT ;  /* 0x000000000d027248 */ /* 0x000fc80007fe0100 */
[----:B-1----:R-:W-:-:S13]  /*00b0*/  ISETP.GE.AND P0, PT, R2, UR6, PT ;  /* 0x0000000602007c0c */ /* 0x002fda000bf06270 */
[----:B------:R-:W-:Y:S05]  /*00c0*/  @P0 EXIT ;  /* 0x000000000000094d */ /* 0x000fea0003800000 */
[----:B------:R-:W-:Y:S01]  /*00d0*/  VIADD R17, R13, 0x1 ;  /* 0x000000010d117836 */ /* 0x000fe20000000000 */
[----:B------:R-:W-:Y:S01]  /*00e0*/  PLOP3.LUT P5, PT, PT, PT, PT, 0x8, 0x80 ;  /* 0x000000000080781c */ /* 0x000fe20003fae170 */
[C---:B------:R-:W-:Y:S01]  /*00f0*/  VIADD R2, R0.reuse, 0x1 ;  /* 0x0000000100027836 */ /* 0x040fe20000000000 */
[----:B------:R-:W0:Y:S01]  /*0100*/  LDCU.64 UR8, c[0x0][0x380] ;  /* 0x00007000ff0877ac */ /* 0x000e220008000a00 */
[----:B------:R-:W1:Y:S01]  /*0110*/  LDC.64 R4, c[0x0][0x380] ;  /* 0x0000e000ff047b82 */ /* 0x000e620000000a00 */
[----:B------:R-:W-:Y:S01]  /*0120*/  ISETP.GE.AND P0, PT, R17, UR6, PT ;  /* 0x0000000611007c0c */ /* 0x000fe2000bf06270 */
[----:B------:R-:W-:Y:S01]  /*0130*/  IMAD R6, R0, UR6, RZ ;  /* 0x0000000600067c24 */ /* 0x000fe2000f8e02ff */
[----:B------:R-:W-:Y:S01]  /*0140*/  ISETP.GE.U32.AND P4, PT, R2, UR6, PT ;  /* 0x0000000602007c0c */ /* 0x000fe2000bf86070 */
[----:B------:R-:W2:Y:S01]  /*0150*/  LDCU.64 UR4, c[0x0][0x358] ;  /* 0x00006b00ff0477ac */ /* 0x000ea20008000a00 */
[C---:B------:R-:W-:Y:S01]  /*0160*/  ISETP.GT.AND P0, PT, R13.reuse, -0x2, !P0 ;  /* 0xfffffffe0d00780c */ /* 0x040fe20004704270 */
[C---:B------:R-:W-:Y:S01]  /*0170*/  VIADD R15, R13.reuse, 0xffffffff ;  /* 0xffffffff0d0f7836 */ /* 0x040fe20000000000 */
[C---:B------:R-:W-:Y:S01]  /*0180*/  ISETP.NE.AND P1, PT, R0.reuse, RZ, PT ;  /* 0x000000ff0000720c */ /* 0x040fe20003f25270 */
[----:B------:R-:W-:Y:S01]  /*0190*/  VIADD R7, R0, 0xffffffff ;  /* 0xffffffff00077836 */ /* 0x000fe20000000000 */
[----:B------:R-:W-:Y:S01]  /*01a0*/  SHF.R.S32.HI R9, RZ, 0x1f, R13 ;  /* 0x0000001fff097819 */ /* 0x000fe2000001140d */
[----:B------:R-:W-:Y:S01]  /*01b0*/  IMAD.MOV.U32 R0, RZ, RZ, RZ ;  /* 0x000000ffff007224 */ /* 0x000fe200078e00ff */
[----:B------:R-:W-:-:S02]  /*01c0*/  ISETP.LT.OR P1, PT, R13, 0x1, !P1 ;  /* 0x000000010d00780c */ /* 0x000fc40004f21670 */
[----:B------:R-:W-:Y:S02]  /*01d0*/  IADD3 R3, P3, PT, R13, R6, RZ ;  /* 0x000000060d037210 */ /* 0x000fe40007f7e0ff */
[----:B------:R-:W-:Y:S02]  /*01e0*/  ISETP.GE.U32.AND P2, PT, R2, UR6, PT ;  /* 0x0000000602007c0c */ /* 0x000fe4000bf46070 */
[----:B------:R-:W-:Y:S02]  /*01f0*/  LEA.HI.X.SX32 R10, R6, R9, 0x1, P3 ;  /* 0x00000009060a7211 */ /* 0x000fe400018f0eff */
[----:B------:R-:W-:Y:S02]  /*0200*/  @P0 PLOP3.LUT P5, PT, P4, PT, PT, 0x8, 0x80 ;  /* 0x000000000080081c */ /* 0x000fe400027ae170 */
[----:B0-----:R-:W-:Y:S02]  /*0210*/  LEA R2, P3, R3, UR8, 0x2 ;  /* 0x0000000803027c11 */ /* 0x001fe4000f8610ff */
[----:B------:R-:W-:-:S02]  /*0220*/  ISETP.LT.OR P4, PT, R13, 0x1, P4 ;  /* 0x000000010d00780c */ /* 0x000fc40002781670 */
[----:B------:R-:W-:Y:S02]  /*0230*/  @!P1 IADD3 R11, PT, PT, R15, -UR6, R6 ;  /* 0x800000060f0b9c10 */ /* 0x000fe4000fffe006 */
[----:B------:R-:W-:Y:S02]  /*0240*/  LEA.HI.X R3, R3, UR9, R10, 0x2, P3 ;  /* 0x0000000903037c11 */ /* 0x000fe400098f140a */
[----:B------:R-:W-:Y:S01]  /*0250*/  ISETP.GE.U32.AND P3, PT, R7, UR6, PT ;  /* 0x0000000607007c0c */ /* 0x000fe2000bf66070 */
[----:B-1----:R-:W-:Y:S01]  /*0260*/  @!P1 IMAD.WIDE.U32 R10, R11, 0x4, R4 ;  /* 0x000000040b0a9825 */ /* 0x002fe200078e0004 */
[C---:B------:R-:W-:Y:S02]  /*0270*/  ISETP.LT.OR P2, PT, R13.reuse, RZ, P2 ;  /* 0x000000ff0d00720c */ /* 0x040fe40001741670 */
[C---:B------:R-:W-:Y:S01]  /*0280*/  ISETP.LT.OR P3, PT, R13.reuse, RZ, P3 ;  /* 0x000000ff0d00720c */ /* 0x040fe20001f61670 */
[----:B------:R-:W-:Y:S01]  /*0290*/  @P5 VIADD R8, R6, UR6 ;  /* 0x0000000606085c36 */ /* 0x000fe20008000000 */
[----:B--2---:R0:W2:Y:S04]  /*02a0*/  @!P1 LDG.E R0, desc[UR4][R10.64] ;  /* 0x000000040a009981 */ /* 0x0040a8000c1e1900 */
[----:B------:R-:W-:-:S04]  /*02b0*/  @P5 IADD3 R12, P6, PT, R13, R8, RZ ;  /* 0x000000080d0c5210 */ /* 0x000fc80007fde0ff */
[----:B------:R-:W-:Y:S02]  /*02c0*/  @P5 LEA.HI.X.SX32 R9, R8, R9, 0x1, P6 ;  /* 0x0000000908095211 */ /* 0x000fe400030f0eff */
[----:B------:R-:W-:-:S04]  /*02d0*/  @P5 LEA R8, P6, R12, UR8, 0x2 ;  /* 0x000000080c085c11 */ /* 0x000fc8000f8c10ff */
[----:B------:R-:W-:Y:S02]  /*02e0*/  @P5 LEA.HI.X R9, R12, UR9, R9, 0x2, P6 ;  /* 0x000000090c095c11 */ /* 0x000fe4000b0f1409 */
[----:B------:R-:W-:Y:S02]  /*02f0*/  ISETP.GE.U32.OR P6, PT, R7, UR6, !P0 ;  /* 0x0000000607007c0c */ /* 0x000fe4000c7c6470 */
[C---:B------:R-:W-:Y:S01]  /*0300*/  ISETP.GE.AND P1, PT, R13.reuse, 0x1, PT ;  /* 0x000000010d00780c */ /* 0x040fe20003f26270 */
[--C-:B------:R-:W-:Y:S01]  /*0310*/  IMAD.IADD R7, R13, 0x1, R6.reuse ;  /* 0x000000010d077824 */ /* 0x100fe200078e0206 */
[--C-:B------:R-:W-:Y:S01]  /*0320*/  @!P4 IADD3 R15, PT, PT, R15, UR6, R6.reuse ;  /* 0x000000060f0fcc10 */ /* 0x100fe2000fffe006 */
[----:B------:R-:W3:Y:S01]  /*0330*/  @P5 LDG.E R9, desc[UR4][R8.64+0x4] ;  /* 0x0000040408095981 */ /* 0x000ee2000c1e1900 */
[----:B------:R-:W-:Y:S01]  /*0340*/  @!P3 IADD3 R19, PT, PT, R13, -UR6, R6 ;  /* 0x800000060d13bc10 */ /* 0x000fe2000fffe006 */
[----:B------:R-:W-:Y:S02]  /*0350*/  @!P2 VIADD R21, R7, UR6 ;  /* 0x000000060715ac36 */ /* 0x000fe40008000000 */
[----:B------:R-:W-:-:S04]  /*0360*/  @!P4 IMAD.WIDE.U32 R14, R15, 0x4, R4 ;  /* 0x000000040f0ec825 */ /* 0x000fc800078e0004 */
[----:B------:R-:W-:Y:S01]  /*0370*/  @!P6 IADD3 R17, PT, PT, R17, -UR6, R6 ;  /* 0x800000061111ec10 */ /* 0x000fe2000fffe006 */
[--C-:B0-----:R-:W-:Y:S01]  /*0380*/  @!P3 IMAD.WIDE.U32 R10, R19, 0x4, R4.reuse ;  /* 0x00000004130ab825 */ /* 0x101fe200078e0004 */
[----:B------:R-:W2:Y:S03]  /*0390*/  @P1 LDG.E R13, desc[UR4][R2.64+-0x4] ;  /* 0xfffffc04020d1981 */ /* 0x000ea6000c1e1900 */
[--C-:B------:R-:W-:Y:S01]  /*03a0*/  @!P2 IMAD.WIDE.U32 R18, R21, 0x4, R4.reuse ;  /* 0x000000041512a825 */ /* 0x100fe200078e0004 */
[----:B------:R-:W4:Y:S03]  /*03b0*/  @!P4 LDG.E R15, desc[UR4][R14.64] ;  /* 0x000000040e0fc981 */ /* 0x000f26000c1e1900 */
[--C-:B------:R-:W-:Y:S01]  /*03c0*/  @!P6 IMAD.WIDE.U32 R16, R17, 0x4, R4.reuse ;  /* 0x000000041110e825 */ /* 0x100fe200078e0004 */
[----:B------:R-:W5:Y:S03]  /*03d0*/  @!P3 LDG.E R11, desc[UR4][R10.64] ;  /* 0x000000040a0bb981 */ /* 0x000f66000c1e1900 */
[----:B------:R-:W-:Y:S01]  /*03e0*/  IMAD.WIDE R4, R7, 0x4, R4 ;  /* 0x0000000407047825 */ /* 0x000fe200078e0204 */
[----:B------:R-:W3:Y:S04]  /*03f0*/  @!P2 LDG.E R19, desc[UR4][R18.64] ;  /* 0x000000041213a981 */ /* 0x000ee8000c1e1900 */
[----:B------:R-:W3:Y:S04]  /*0400*/  @!P6 LDG.E R17, desc[UR4][R16.64] ;  /* 0x000000041011e981 */ /* 0x000ee8000c1e1900 */
[----:B------:R-:W3:Y:S04]  /*0410*/  LDG.E R4, desc[UR4][R4.64] ;  /* 0x0000000404047981 */ /* 0x000ee8000c1e1900 */
[----:B------:R-:W3:Y:S01]  /*0420*/  @P0 LDG.E R3, desc[UR4][R2.64+0x4] ;  /* 0x0000040402030981 */ /* 0x000ee2000c1e1900 */
[----:B--2---:R-:W-:-:S04]  /*0430*/  @P1 IMAD.IADD R0, R0, 0x1, R13 ;  /* 0x0000000100001824 */ /* 0x004fc800078e020d */
[----:B----4-:R-:W-:-:S04]  /*0440*/  @!P4 IMAD.IADD R0, R0, 0x1, R15 ;  /* 0x000000010000c824 */ /* 0x010fc800078e020f */
[----:B-----5:R-:W-:-:S04]  /*0450*/  @!P3 IMAD.IADD R0, R0, 0x1, R11 ;  /* 0x000000010000b824 */ /* 0x020fc800078e020b */
[----:B---3--:R-:W-:Y:S01]  /*0460*/  @!P2 IMAD.IADD R0, R0, 0x1, R19 ;  /* 0x000000010000a824 */ /* 0x008fe200078e0213 */
[----:B------:R-:W-:-:S03]  /*0470*/  ISETP.NE.AND P1, PT, R4, 0x1, PT ;  /* 0x000000010400780c */ /* 0x000fc60003f25270 */
[----:B------:R-:W-:-:S04]  /*0480*/  @!P6 IMAD.IADD R0, R0, 0x1, R17 ;  /* 0x000000010000e824 */ /* 0x000fc800078e0211 */
[----:B------:R-:W-:-:S04]  /*0490*/  @P0 IMAD.IADD R0, R0, 0x1, R3 ;  /* 0x0000000100000824 */ /* 0x000fc800078e0203 */
[----:B------:R-:W-:Y:S02]  /*04a0*/  @P5 IMAD.IADD R0, R0, 0x1, R9 ;  /* 0x0000000100005824 */ /* 0x000fe400078e0209 */
[----:B------:R-:W-:Y:S05]  /*04b0*/  @P1 BRA `(.L_x_3) ;  /* 0x00000000002c1947 */ /* 0x000fea0003800000 */
[----:B------:R-:W-:-:S05]  /*04c0*/  VIADD R0, R0, 0xfffffffc ;  /* 0xfffffffc00007836 */ /* 0x000fca0000000000 */
[----:B------:R-:W-:-:S13]  /*04d0*/  ISETP.GT.U32.AND P0, PT, R0, -0x3, PT ;  /* 0xfffffffd0000780c */ /* 0x000fda0003f04070 */
[----:B------:R-:W0:Y:S02]  /*04e0*/  @!P0 LDC.64 R2, c[0x0][0x388] ;  /* 0x0000e200ff028b82 */ /* 0x000e240000000a00 */
[----:B0-----:R-:W-:-:S05]  /*04f0*/  @!P0 IMAD.WIDE R2, R7, 0x4, R2 ;  /* 0x0000000407028825 */ /* 0x001fca00078e0202 */
[----:B------:R0:W-:Y:S01]  /*0500*/  @!P0 STG.E desc[UR4][R2.64], RZ ;  /* 0x000000ff02008986 */ /* 0x0001e2000c101904 */
[----:B------:R-:W-:Y:S05]  /*0510*/  @!P0 EXIT ;  /* 0x000000000000894d */ /* 0x000fea0003800000 */
[----:B0-----:R-:W0:Y:S01]  /*0520*/  LDC.64 R2, c[0x0][0x388] ;  /* 0x0000e200ff027b82 */ /* 0x001e220000000a00 */
[----:B------:R-:W-:Y:S02]  /*0530*/  IMAD.MOV.U32 R5, RZ, RZ, 0x1 ;  /* 0x00000001ff057424 */ /* 0x000fe400078e00ff */
[----:B0-----:R-:W-:-:S05]  /*0540*/  IMAD.WIDE R2, R7, 0x4, R2 ;  /* 0x0000000407027825 */ /* 0x001fca00078e0202 */
[----:B------:R-:W-:Y:S01]  /*0550*/  STG.E desc[UR4][R2.64], R5 ;  /* 0x0000000502007986 */ /* 0x000fe2000c101904 */
[----:B------:R-:W-:Y:S05]  /*0560*/  EXIT ;  /* 0x000000000000794d */ /* 0x000fea0003800000 */
.L_x_3:
[----:B------:R-:W-:-:S13]  /*0570*/  ISETP.NE.AND P0, PT, R0, 0x3, PT ;  /* 0x000000030000780c */ /* 0x000fda0003f05270 */
[----:B------:R-:W0:Y:S01]  /*0580*/  @!P0 LDC.64 R2, c[0x0][0x388] ;  /* 0x0000e200ff028b82 */ /* 0x000e220000000a00 */
[----:B------:R-:W-:Y:S02]  /*0590*/  @!P0 IMAD.MOV.U32 R5, RZ, RZ, 0x1 ;  /* 0x00000001ff058424 */ /* 0x000fe400078e00ff */
[----:B0-----:R-:W-:-:S05]  /*05a0*/  @!P0 IMAD.WIDE R2, R7, 0x4, R2 ;  /* 0x0000000407028825 */ /* 0x001fca00078e0202 */
[----:B------:R0:W-:Y:S01]  /*05b0*/  @!P0 STG.E desc[UR4][R2.64], R5 ;  /* 0x0000000502008986 */ /* 0x0001e2000c101904 */
[----:B------:R-:W-:Y:S05]  /*05c0*/  @!P0 EXIT ;  /* 0x000000000000894d */ /* 0x000fea0003800000 */
[----:B0-----:R-:W0:Y:S02]  /*05d0*/  LDC.64 R2, c[0x0][0x388] ;  /* 0x0000e200ff027b82 */ /* 0x001e240000000a00 */
[----:B0-----:R-:W-:-:S05]  /*05e0*/  IMAD.WIDE R2, R7, 0x4, R2 ;  /* 0x0000000407027825 */ /* 0x001fca00078e0202 */
[----:B------:R-:W-:Y:S01]  /*05f0*/  STG.E desc[UR4][R2.64], RZ ;  /* 0x000000ff02007986 */ /* 0x000fe2000c101904 */
[----:B------:R-:W-:Y:S05]  /*0600*/  EXIT ;  /* 0x000000000000794d */ /* 0x000fea0003800000 */
.L_x_4:
        /* <DEDUP_REMOVED lines=15> */
.L_x_6:


//--------------------- .nv.shared.reserved.0     --------------------------
	.section	.nv.shared.reserved.0,"aw",@nobits
	.weak		__nv_reservedSMEM_offset_0_alias
	.size		__nv_reservedSMEM_offset_0_alias, 0, 64
	.other		__nv_reservedSMEM_offset_0_alias,@"STO_CUDA_RESERVED_SHARED STV_DEFAULT"
__nv_reservedSMEM_offset_0_alias:
	.zero		0
	.zero		64


//--------------------- .nv.constant0._Z13update_countsPiS_S_S_i --------------------------
	.section	.nv.constant0._Z13update_countsPiS_S_S_i,"a",@progbits
	.sectionflags	@""
	.align	4
.nv.constant0._Z13update_countsPiS_S_S_i:
	.zero		932


//--------------------- .nv.constant0._Z23compute_next_generationPiS_i --------------------------
	.section	.nv.constant0._Z23compute_next_generationPiS_i,"a",@progbits
	.sectionflags	@""
	.align	4
.nv.constant0._Z23compute_next_generationPiS_i:
	.zero		916


//--------------------- SYMBOLS --------------------------

	.type		.nv.reservedSmem.offset0,@object
	.size		.nv.reservedSmem.offset0,0x4
